//
// Generated by NVIDIA NVVM Compiler
//
// Compiler Build ID: CL-36424714
// Cuda compilation tools, release 13.0, V13.0.88
// Based on NVVM 20.0.0
//

.version 9.0
.target sm_100
.address_size 64

	// .globl	_Z9reductionPfS_i

.visible .entry _Z9reductionPfS_i(
	.param .u64 .ptr .align 1 _Z9reductionPfS_i_param_0,
	.param .u64 .ptr .align 1 _Z9reductionPfS_i_param_1,
	.param .u32 _Z9reductionPfS_i_param_2
)
{
	.reg .pred 	%p<13>;
	.reg .b32 	%r<7>;
	.reg .b32 	%f<32>;
	.reg .b64 	%rd<11>;

	ld.param.u64 	%rd4, [_Z9reductionPfS_i_param_0];
	ld.param.u64 	%rd3, [_Z9reductionPfS_i_param_1];
	ld.param.u32 	%r4, [_Z9reductionPfS_i_param_2];
	cvta.to.global.u64 	%rd1, %rd4;
	mov.u32 	%r1, %ctaid.x;
	mov.u32 	%r2, %tid.x;
	setp.lt.s32 	%p1, %r2, %r4;
	shl.b32 	%r3, %r1, 10;
	or.b32  	%r5, %r3, %r2;
	mul.wide.u32 	%rd5, %r5, 4;
	add.s64 	%rd2, %rd1, %rd5;
	@%p1 bra 	$L__BB0_2;
	mov.b32 	%r6, 0;
	st.global.u32 	[%rd2], %r6;
$L__BB0_2:
	bar.sync 	0;
	setp.gt.u32 	%p2, %r2, 511;
	@%p2 bra 	$L__BB0_4;
	ld.global.f32 	%f1, [%rd2+2048];
	ld.global.f32 	%f2, [%rd2];
	add.f32 	%f3, %f1, %f2;
	st.global.f32 	[%rd2], %f3;
$L__BB0_4:
	bar.sync 	0;
	setp.gt.u32 	%p3, %r2, 255;
	@%p3 bra 	$L__BB0_6;
	ld.global.f32 	%f4, [%rd2+1024];
	ld.global.f32 	%f5, [%rd2];
	add.f32 	%f6, %f4, %f5;
	st.global.f32 	[%rd2], %f6;
$L__BB0_6:
	bar.sync 	0;
	setp.gt.u32 	%p4, %r2, 127;
	@%p4 bra 	$L__BB0_8;
	ld.global.f32 	%f7, [%rd2+512];
	ld.global.f32 	%f8, [%rd2];
	add.f32 	%f9, %f7, %f8;
	st.global.f32 	[%rd2], %f9;
$L__BB0_8:
	bar.sync 	0;
	setp.gt.u32 	%p5, %r2, 63;
	@%p5 bra 	$L__BB0_10;
	ld.global.f32 	%f10, [%rd2+256];
	ld.global.f32 	%f11, [%rd2];
	add.f32 	%f12, %f10, %f11;
	st.global.f32 	[%rd2], %f12;
$L__BB0_10:
	bar.sync 	0;
	setp.gt.u32 	%p6, %r2, 31;
	@%p6 bra 	$L__BB0_12;
	ld.global.f32 	%f13, [%rd2+128];
	ld.global.f32 	%f14, [%rd2];
	add.f32 	%f15, %f13, %f14;
	st.global.f32 	[%rd2], %f15;
$L__BB0_12:
	bar.sync 	0;
	setp.gt.u32 	%p7, %r2, 15;
	@%p7 bra 	$L__BB0_14;
	ld.global.f32 	%f16, [%rd2+64];
	ld.global.f32 	%f17, [%rd2];
	add.f32 	%f18, %f16, %f17;
	st.global.f32 	[%rd2], %f18;
$L__BB0_14:
	bar.sync 	0;
	setp.gt.u32 	%p8, %r2, 7;
	@%p8 bra 	$L__BB0_16;
	ld.global.f32 	%f19, [%rd2+32];
	ld.global.f32 	%f20, [%rd2];
	add.f32 	%f21, %f19, %f20;
	st.global.f32 	[%rd2], %f21;
$L__BB0_16:
	bar.sync 	0;
	setp.gt.u32 	%p9, %r2, 3;
	@%p9 bra 	$L__BB0_18;
	ld.global.f32 	%f22, [%rd2+16];
	ld.global.f32 	%f23, [%rd2];
	add.f32 	%f24, %f22, %f23;
	st.global.f32 	[%rd2], %f24;
$L__BB0_18:
	bar.sync 	0;
	setp.gt.u32 	%p10, %r2, 1;
	@%p10 bra 	$L__BB0_20;
	ld.global.f32 	%f25, [%rd2+8];
	ld.global.f32 	%f26, [%rd2];
	add.f32 	%f27, %f25, %f26;
	st.global.f32 	[%rd2], %f27;
$L__BB0_20:
	bar.sync 	0;
	setp.ne.s32 	%p11, %r2, 0;
	@%p11 bra 	$L__BB0_22;
	ld.global.f32 	%f28, [%rd2+4];
	ld.global.f32 	%f29, [%rd2];
	add.f32 	%f30, %f28, %f29;
	st.global.f32 	[%rd2], %f30;
$L__BB0_22:
	setp.ne.s32 	%p12, %r2, 0;
	bar.sync 	0;
	@%p12 bra 	$L__BB0_24;
	mul.wide.u32 	%rd6, %r3, 4;
	add.s64 	%rd7, %rd1, %rd6;
	ld.global.f32 	%f31, [%rd7];
	cvta.to.global.u64 	%rd8, %rd3;
	mul.wide.u32 	%rd9, %r1, 4;
	add.s64 	%rd10, %rd8, %rd9;
	st.global.f32 	[%rd10], %f31;
$L__BB0_24:
	ret;

}


// ===== COMPILED SASS (sm_100) =====

	.target	sm_100

	.elftype	@"ET_EXEC"


//--------------------- .note.nv.tkinfo           --------------------------
	.section	.note.nv.tkinfo,"",@"SHT_NOTE"
	.sectionflags	@"SHF_NOTE_NV_TKINFO"
	.tkinfo
        /*0018*/ 	.word	0x00000002
        /*0030*/ 	.string	""
        /*0030*/ 	.string	"ptxas"
        /*0030*/ 	.string	"Cuda compilation tools, release 13.0, V13.0.88"
        /*0030*/ 	.string	"Build cuda_13.0.r13.0/compiler.36424714_0"
        /*0030*/ 	.string	"-arch sm_100 -m 64 "



//--------------------- .note.nv.cuinfo           --------------------------
	.section	.note.nv.cuinfo,"",@"SHT_NOTE"
	.sectionflags	@"SHF_NOTE_NV_CUINFO"
        /*0018*/ 	.short	0x0002
        /*001a*/ 	.short	0x0064
        /*001c*/ 	.short	0x0082
	.zero		2


//--------------------- .nv.info                  --------------------------
	.section	.nv.info,"",@"SHT_CUDA_INFO"
	.align	4


	//----- nvinfo : EIATTR_REGCOUNT
	.align		4
        /*0000*/ 	.byte	0x04, 0x2f
        /*0002*/ 	.short	(.L_1 - .L_0)
	.align		4
.L_0:
        /*0004*/ 	.word	index@(_Z9reductionPfS_i)
        /*0008*/ 	.word	0x0000000c


	//----- nvinfo : EIATTR_FRAME_SIZE
	.align		4
.L_1:
        /*000c*/ 	.byte	0x04, 0x11
        /*000e*/ 	.short	(.L_3 - .L_2)
	.align		4
.L_2:
        /*0010*/ 	.word	index@(_Z9reductionPfS_i)
        /*0014*/ 	.word	0x00000000


	//----- nvinfo : EIATTR_MIN_STACK_SIZE
	.align		4
.L_3:
        /*0018*/ 	.byte	0x04, 0x12
        /*001a*/ 	.short	(.L_5 - .L_4)
	.align		4
.L_4:
        /*001c*/ 	.word	index@(_Z9reductionPfS_i)
        /*0020*/ 	.word	0x00000000
.L_5:


//--------------------- .nv.compat                --------------------------
	.section	.nv.compat,"",@"SHT_CUDA_COMPAT_INFO"
	.align	4
        /*0000*/ 	.byte	0x02, 0x09, 0x00, 0x00, 0x02, 0x02, 0x01, 0x00, 0x02, 0x05, 0x05, 0x00, 0x03, 0x07, 0x01, 0x01
        /*0010*/ 	.byte	0x02, 0x03, 0x00, 0x00, 0x02, 0x06, 0x01, 0x00, 0x04, 0x0b, 0x08, 0x00, 0x09, 0x00, 0x00, 0x00
        /*0020*/ 	.byte	0x00, 0x00, 0x00, 0x00


//--------------------- .nv.info._Z9reductionPfS_i --------------------------
	.section	.nv.info._Z9reductionPfS_i,"",@"SHT_CUDA_INFO"
	.sectionflags	@""
	.align	4


	//----- nvinfo : EIATTR_CUDA_API_VERSION
	.align		4
        /*0000*/ 	.byte	0x04, 0x37
        /*0002*/ 	.short	(.L_7 - .L_6)
.L_6:
        /*0004*/ 	.word	0x00000082


	//----- nvinfo : EIATTR_KPARAM_INFO
	.align		4
.L_7:
        /*0008*/ 	.byte	0x04, 0x17
        /*000a*/ 	.short	(.L_9 - .L_8)
.L_8:
        /*000c*/ 	.word	0x00000000
        /*0010*/ 	.short	0x0002
        /*0012*/ 	.short	0x0010
        /*0014*/ 	.byte	0x00, 0xf0, 0x11, 0x00


	//----- nvinfo : EIATTR_KPARAM_INFO
	.align		4
.L_9:
        /*0018*/ 	.byte	0x04, 0x17
        /*001a*/ 	.short	(.L_11 - .L_10)
.L_10:
        /*001c*/ 	.word	0x00000000
        /*0020*/ 	.short	0x0001
        /*0022*/ 	.short	0x0008
        /*0024*/ 	.byte	0x00, 0xf5, 0x21, 0x00


	//----- nvinfo : EIATTR_KPARAM_INFO
	.align		4
.L_11:
        /*0028*/ 	.byte	0x04, 0x17
        /*002a*/ 	.short	(.L_13 - .L_12)
.L_12:
        /*002c*/ 	.word	0x00000000
        /*0030*/ 	.short	0x0000
        /*0032*/ 	.short	0x0000
        /*0034*/ 	.byte	0x00, 0xf5, 0x21, 0x00


	//----- nvinfo : EIATTR_SPARSE_MMA_MASK
	.align		4
.L_13:
        /*0038*/ 	.byte	0x03, 0x50
        /*003a*/ 	.short	0x0000


	//----- nvinfo : EIATTR_MAXREG_COUNT
	.align		4
        /*003c*/ 	.byte	0x03, 0x1b
        /*003e*/ 	.short	0x00ff


	//----- nvinfo : EIATTR_NUM_BARRIERS
	.align		4
        /*0040*/ 	.byte	0x02, 0x4c
        /*0042*/ 	.byte	0x01
	.zero		1


	//----- nvinfo : EIATTR_MERCURY_ISA_VERSION
	.align		4
        /*0044*/ 	.byte	0x03, 0x5f
        /*0046*/ 	.short	0x0101


	//----- nvinfo : EIATTR_VRC_CTA_INIT_COUNT
	.align		4
        /*0048*/ 	.byte	0x02, 0x4a
	.zero		1
	.zero		1


	//----- nvinfo : EIATTR_EXIT_INSTR_OFFSETS
	.align		4
        /*004c*/ 	.byte	0x04, 0x1c
        /*004e*/ 	.short	(.L_15 - .L_14)


	//   ....[0]....
.L_14:
        /*0050*/ 	.word	0x00000680


	//   ....[1]....
        /*0054*/ 	.word	0x000006e0


	//----- nvinfo : EIATTR_CRS_STACK_SIZE
	.align		4
.L_15:
        /*0058*/ 	.byte	0x04, 0x1e
        /*005a*/ 	.short	(.L_17 - .L_16)
.L_16:
        /*005c*/ 	.word	0x00000000


	//----- nvinfo : EIATTR_CBANK_PARAM_SIZE
	.align		4
.L_17:
        /*0060*/ 	.byte	0x03, 0x19
        /*0062*/ 	.short	0x0014


	//----- nvinfo : EIATTR_PARAM_CBANK
	.align		4
        /*0064*/ 	.byte	0x04, 0x0a
        /*0066*/ 	.short	(.L_19 - .L_18)
	.align		4
.L_18:
        /*0068*/ 	.word	index@(.nv.constant0._Z9reductionPfS_i)
        /*006c*/ 	.short	0x0380
        /*006e*/ 	.short	0x0014


	//----- nvinfo : EIATTR_SW_WAR
	.align		4
.L_19:
        /*0070*/ 	.byte	0x04, 0x36
        /*0072*/ 	.short	(.L_21 - .L_20)
.L_20:
        /*0074*/ 	.word	0x00000008
.L_21:


//--------------------- .nv.callgraph             --------------------------
	.section	.nv.callgraph,"",@"SHT_CUDA_CALLGRAPH"
	.align	4
	.sectionentsize	8
	.align		4
        /*0000*/ 	.word	0x00000000
	.align		4
        /*0004*/ 	.word	0xffffffff
	.align		4
        /*0008*/ 	.word	0x00000000
	.align		4
        /*000c*/ 	.word	0xfffffffe
	.align		4
        /*0010*/ 	.word	0x00000000
	.align		4
        /*0014*/ 	.word	0xfffffffd
	.align		4
        /*0018*/ 	.word	0x00000000
	.align		4
        /*001c*/ 	.word	0xfffffffc


//--------------------- .text._Z9reductionPfS_i   --------------------------
	.section	.text._Z9reductionPfS_i,"ax",@progbits
	.align	128
        .global         _Z9reductionPfS_i
        .type           _Z9reductionPfS_i,@function
        .size           _Z9reductionPfS_i,(.L_x_21 - _Z9reductionPfS_i)
        .other          _Z9reductionPfS_i,@"STO_CUDA_ENTRY STV_DEFAULT"
_Z9reductionPfS_i:
.text._Z9reductionPfS_i:
[----:B------:R-:W-:Y:S01]  /*0000*/  LDC R1, c[0x0][0x37c] ;  /* 0x0000df00ff017b82 */ /* 0x000fe20000000800 */
[----:B------:R-:W0:Y:S01]  /*0010*/  S2R R0, SR_CTAID.X ;  /* 0x0000000000007919 */ /* 0x000e220000002500 */
[----:B------:R-:W1:Y:S06]  /*0020*/  LDCU UR6, c[0x0][0x390] ;  /* 0x00007200ff0677ac */ /* 0x000e6c0008000800 */
[----:B------:R-:W2:Y:S01]  /*0030*/  LDC.64 R2, c[0x0][0x380] ;  /* 0x0000e000ff027b82 */ /* 0x000ea20000000a00 */
[----:B------:R-:W-:Y:S01]  /*0040*/  BSSY.RECONVERGENT B0, `(.L_x_0) ;  /* 0x0000017000007945 */ /* 0x000fe20003800200 */
[----:B------:R-:W1:Y:S01]  /*0050*/  S2R R8, SR_TID.X ;  /* 0x0000000000087919 */ /* 0x000e620000002100 */
[----:B------:R-:W3:Y:S01]  /*0060*/  LDCU.64 UR4, c[0x0][0x358] ;  /* 0x00006b00ff0477ac */ /* 0x000ee20008000a00 */
[----:B0-----:R-:W-:-:S02]  /*0070*/  SHF.L.U32 R7, R0, 0xa, RZ ;  /* 0x0000000a00077819 */ /* 0x001fc400000006ff */
[C---:B-1----:R-:W-:Y:S02]  /*0080*/  ISETP.GE.AND P2, PT, R8.reuse, UR6, PT ;  /* 0x0000000608007c0c */ /* 0x042fe4000bf46270 */
[C---:B------:R-:W-:Y:S02]  /*0090*/  ISETP.GT.U32.AND P4, PT, R8.reuse, 0x1ff, PT ;  /* 0x000001ff0800780c */ /* 0x040fe40003f84070 */
[----:B------:R-:W-:Y:S02]  /*00a0*/  LOP3.LUT R5, R7, R8, RZ, 0xfc, !PT ;  /* 0x0000000807057212 */ /* 0x000fe400078efcff */
[C---:B------:R-:W-:Y:S02]  /*00b0*/  ISETP.GT.U32.AND P3, PT, R8.reuse, 0x3f, PT ;  /* 0x0000003f0800780c */ /* 0x040fe40003f64070 */
[----:B------:R-:W-:Y:S01]  /*00c0*/  ISETP.GT.U32.AND P5, PT, R8, 0xff, PT ;  /* 0x000000ff0800780c */ /* 0x000fe20003fa4070 */
[----:B--2---:R-:W-:Y:S01]  /*00d0*/  IMAD.WIDE.U32 R4, R5, 0x4, R2 ;  /* 0x0000000405047825 */ /* 0x004fe200078e0002 */
[----:B------:R-:W-:-:S02]  /*00e0*/  P2R R6, PR, RZ, 0x8 ;  /* 0x00000008ff067803 */ /* 0x000fc40000000000 */
[C---:B------:R-:W-:Y:S02]  /*00f0*/  ISETP.GT.U32.AND P6, PT, R8.reuse, 0x7f, PT ;  /* 0x0000007f0800780c */ /* 0x040fe40003fc4070 */
[----:B---3--:R0:W-:Y:S01]  /*0100*/  @P2 STG.E desc[UR4][R4.64], RZ ;  /* 0x000000ff04002986 */ /* 0x0081e2000c101904 */
[----:B------:R-:W-:Y:S01]  /*0110*/  BAR.SYNC.DEFER_BLOCKING 0x0 ;  /* 0x0000000000007b1d */ /* 0x000fe20000010000 */
[C---:B------:R-:W-:Y:S02]  /*0120*/  ISETP.GT.U32.AND P0, PT, R8.reuse, 0x1f, PT ;  /* 0x0000001f0800780c */ /* 0x040fe40003f04070 */
[C---:B------:R-:W-:Y:S02]  /*0130*/  ISETP.GT.U32.AND P1, PT, R8.reuse, 0xf, PT ;  /* 0x0000000f0800780c */ /* 0x040fe40003f24070 */
[C---:B------:R-:W-:Y:S02]  /*0140*/  ISETP.GT.U32.AND P2, PT, R8.reuse, 0x7, PT ;  /* 0x000000070800780c */ /* 0x040fe40003f44070 */
[----:B------:R-:W-:Y:S01]  /*0150*/  ISETP.GT.U32.AND P3, PT, R8, 0x3, PT ;  /* 0x000000030800780c */ /* 0x000fe20003f64070 */
[----:B------:R-:W-:-:S12]  /*0160*/  @P4 BRA `(.L_x_1) ;  /* 0x0000000000104947 */ /* 0x000fd80003800000 */
[----:B------:R-:W2:Y:S04]  /*0170*/  LDG.E R6, desc[UR4][R4.64+0x800] ;  /* 0x0008000404067981 */ /* 0x000ea8000c1e1900 */
[----:B------:R-:W2:Y:S02]  /*0180*/  LDG.E R9, desc[UR4][R4.64] ;  /* 0x0000000404097981 */ /* 0x000ea4000c1e1900 */
[----:B--2---:R-:W-:-:S05]  /*0190*/  FADD R9, R6, R9 ;  /* 0x0000000906097221 */ /* 0x004fca0000000000 */
[----:B------:R1:W-:Y:S02]  /*01a0*/  STG.E desc[UR4][R4.64], R9 ;  /* 0x0000000904007986 */ /* 0x0003e4000c101904 */
.L_x_1:
[----:B------:R-:W-:Y:S05]  /*01b0*/  BSYNC.RECONVERGENT B0 ;  /* 0x0000000000007941 */ /* 0x000fea0003800200 */
.L_x_0:
[----:B------:R-:W-:Y:S01]  /*01c0*/  BAR.SYNC.DEFER_BLOCKING 0x0 ;  /* 0x0000000000007b1d */ /* 0x000fe20000010000 */
[----:B------:R-:W-:-:S05]  /*01d0*/  ISETP.GT.U32.AND P4, PT, R8, 0x1, PT ;  /* 0x000000010800780c */ /* 0x000fca0003f84070 */
[----:B------:R-:W-:Y:S04]  /*01e0*/  BSSY.RECONVERGENT B0, `(.L_x_2) ;  /* 0x0000006000007945 */ /* 0x000fe80003800200 */
[----:B------:R-:W-:Y:S05]  /*01f0*/  @P5 BRA `(.L_x_3) ;  /* 0x0000000000105947 */ /* 0x000fea0003800000 */
[----:B------:R-:W2:Y:S04]  /*0200*/  LDG.E R6, desc[UR4][R4.64+0x400] ;  /* 0x0004000404067981 */ /* 0x000ea8000c1e1900 */
[----:B-1----:R-:W2:Y:S02]  /*0210*/  LDG.E R9, desc[UR4][R4.64] ;  /* 0x0000000404097981 */ /* 0x002ea4000c1e1900 */
[----:B--2---:R-:W-:-:S05]  /*0220*/  FADD R9, R6, R9 ;  /* 0x0000000906097221 */ /* 0x004fca0000000000 */
[----:B------:R2:W-:Y:S02]  /*0230*/  STG.E desc[UR4][R4.64], R9 ;  /* 0x0000000904007986 */ /* 0x0005e4000c101904 */
.L_x_3:
[----:B------:R-:W-:Y:S05]  /*0240*/  BSYNC.RECONVERGENT B0 ;  /* 0x0000000000007941 */ /* 0x000fea0003800200 */
.L_x_2:
[----:B------:R-:W-:Y:S01]  /*0250*/  BAR.SYNC.DEFER_BLOCKING 0x0 ;  /* 0x0000000000007b1d */ /* 0x000fe20000010000 */
[----:B------:R-:W-:-:S05]  /*0260*/  ISETP.NE.AND P5, PT, R8, RZ, PT ;  /* 0x000000ff0800720c */ /* 0x000fca0003fa5270 */
[----:B------:R-:W-:Y:S04]  /*0270*/  BSSY.RECONVERGENT B0, `(.L_x_4) ;  /* 0x0000006000007945 */ /* 0x000fe80003800200 */
[----:B------:R-:W-:Y:S05]  /*0280*/  @P6 BRA `(.L_x_5) ;  /* 0x0000000000106947 */ /* 0x000fea0003800000 */
[----:B------:R-:W3:Y:S04]  /*0290*/  LDG.E R6, desc[UR4][R4.64+0x200] ;  /* 0x0002000404067981 */ /* 0x000ee8000c1e1900 */
[----:B-12---:R-:W3:Y:S02]  /*02a0*/  LDG.E R9, desc[UR4][R4.64] ;  /* 0x0000000404097981 */ /* 0x006ee4000c1e1900 */
[----:B---3--:R-:W-:-:S05]  /*02b0*/  FADD R9, R6, R9 ;  /* 0x0000000906097221 */ /* 0x008fca0000000000 */
[----:B------:R3:W-:Y:S02]  /*02c0*/  STG.E desc[UR4][R4.64], R9 ;  /* 0x0000000904007986 */ /* 0x0007e4000c101904 */
.L_x_5:
[----:B------:R-:W-:Y:S05]  /*02d0*/  BSYNC.RECONVERGENT B0 ;  /* 0x0000000000007941 */ /* 0x000fea0003800200 */
.L_x_4:
[----:B------:R-:W-:Y:S01]  /*02e0*/  BAR.SYNC.DEFER_BLOCKING 0x0 ;  /* 0x0000000000007b1d */ /* 0x000fe20000010000 */
[----:B------:R-:W-:-:S05]  /*02f0*/  ISETP.GT.U32.AND P6, PT, R8, 0x3f, PT ;  /* 0x0000003f0800780c */ /* 0x000fca0003fc4070 */
[----:B------:R-:W-:Y:S08]  /*0300*/  BSSY.RECONVERGENT B0, `(.L_x_6) ;  /* 0x0000006000007945 */ /* 0x000ff00003800200 */
[----:B------:R-:W-:Y:S05]  /*0310*/  @P6 BRA `(.L_x_7) ;  /* 0x0000000000106947 */ /* 0x000fea0003800000 */
[----:B------:R-:W4:Y:S04]  /*0320*/  LDG.E R6, desc[UR4][R4.64+0x100] ;  /* 0x0001000404067981 */ /* 0x000f28000c1e1900 */
[----:B-123--:R-:W4:Y:S02]  /*0330*/  LDG.E R9, desc[UR4][R4.64] ;  /* 0x0000000404097981 */ /* 0x00ef24000c1e1900 */
[----:B----4-:R-:W-:-:S05]  /*0340*/  FADD R9, R6, R9 ;  /* 0x0000000906097221 */ /* 0x010fca0000000000 */
[----:B------:R4:W-:Y:S02]  /*0350*/  STG.E desc[UR4][R4.64], R9 ;  /* 0x0000000904007986 */ /* 0x0009e4000c101904 */
.L_x_7:
[----:B------:R-:W-:Y:S05]  /*0360*/  BSYNC.RECONVERGENT B0 ;  /* 0x0000000000007941 */ /* 0x000fea0003800200 */
.L_x_6:
[----:B------:R-:W-:Y:S06]  /*0370*/  BAR.SYNC.DEFER_BLOCKING 0x0 ;  /* 0x0000000000007b1d */ /* 0x000fec0000010000 */
[----:B------:R-:W-:Y:S04]  /*0380*/  BSSY.RECONVERGENT B0, `(.L_x_8) ;  /* 0x0000006000007945 */ /* 0x000fe80003800200 */
[----:B------:R-:W-:Y:S05]  /*0390*/  @P0 BRA `(.L_x_9) ;  /* 0x0000000000100947 */ /* 0x000fea0003800000 */
[----:B------:R-:W5:Y:S04]  /*03a0*/  LDG.E R6, desc[UR4][R4.64+0x80] ;  /* 0x0000800404067981 */ /* 0x000f68000c1e1900 */
[----:B-1234-:R-:W5:Y:S02]  /*03b0*/  LDG.E R9, desc[UR4][R4.64] ;  /* 0x0000000404097981 */ /* 0x01ef64000c1e1900 */
[----:B-----5:R-:W-:-:S05]  /*03c0*/  FADD R9, R6, R9 ;  /* 0x0000000906097221 */ /* 0x020fca0000000000 */
[----:B------:R1:W-:Y:S02]  /*03d0*/  STG.E desc[UR4][R4.64], R9 ;  /* 0x0000000904007986 */ /* 0x0003e4000c101904 */
.L_x_9:
[----:B------:R-:W-:Y:S05]  /*03e0*/  BSYNC.RECONVERGENT B0 ;  /* 0x0000000000007941 */ /* 0x000fea0003800200 */
.L_x_8:
[----:B------:R-:W-:Y:S06]  /*03f0*/  BAR.SYNC.DEFER_BLOCKING 0x0 ;  /* 0x0000000000007b1d */ /* 0x000fec0000010000 */
[----:B------:R-:W-:Y:S04]  /*0400*/  BSSY.RECONVERGENT B0, `(.L_x_10) ;  /* 0x0000006000007945 */ /* 0x000fe80003800200 */
[----:B------:R-:W-:Y:S05]  /*0410*/  @P1 BRA `(.L_x_11) ;  /* 0x0000000000101947 */ /* 0x000fea0003800000 */
[----:B------:R-:W5:Y:S04]  /*0420*/  LDG.E R6, desc[UR4][R4.64+0x40] ;  /* 0x0000400404067981 */ /* 0x000f68000c1e1900 */
[----:B-1234-:R-:W5:Y:S02]  /*0430*/  LDG.E R9, desc[UR4][R4.64] ;  /* 0x0000000404097981 */ /* 0x01ef64000c1e1900 */
[----:B-----5:R-:W-:-:S05]  /*0440*/  FADD R9, R6, R9 ;  /* 0x0000000906097221 */ /* 0x020fca0000000000 */
[----:B------:R1:W-:Y:S02]  /*0450*/  STG.E desc[UR4][R4.64], R9 ;  /* 0x0000000904007986 */ /* 0x0003e4000c101904 */
.L_x_11:
[----:B------:R-:W-:Y:S05]  /*0460*/  BSYNC.RECONVERGENT B0 ;  /* 0x0000000000007941 */ /* 0x000fea0003800200 */
.L_x_10:
[----:B------:R-:W-:Y:S06]  /*0470*/  BAR.SYNC.DEFER_BLOCKING 0x0 ;  /* 0x0000000000007b1d */ /* 0x000fec0000010000 */
[----:B------:R-:W-:Y:S04]  /*0480*/  BSSY.RECONVERGENT B0, `(.L_x_12) ;  /* 0x0000006000007945 */ /* 0x000fe80003800200 */
[----:B------:R-:W-:Y:S05]  /*0490*/  @P2 BRA `(.L_x_13) ;  /* 0x0000000000102947 */ /* 0x000fea0003800000 */
[----:B------:R-:W5:Y:S04]  /*04a0*/  LDG.E R6, desc[UR4][R4.64+0x20] ;  /* 0x0000200404067981 */ /* 0x000f68000c1e1900 */
[----:B-1234-:R-:W5:Y:S02]  /*04b0*/  LDG.E R9, desc[UR4][R4.64] ;  /* 0x0000000404097981 */ /* 0x01ef64000c1e1900 */
[----:B-----5:R-:W-:-:S05]  /*04c0*/  FADD R9, R6, R9 ;  /* 0x0000000906097221 */ /* 0x020fca0000000000 */
[----:B------:R1:W-:Y:S02]  /*04d0*/  STG.E desc[UR4][R4.64], R9 ;  /* 0x0000000904007986 */ /* 0x0003e4000c101904 */
.L_x_13:
[----:B------:R-:W-:Y:S05]  /*04e0*/  BSYNC.RECONVERGENT B0 ;  /* 0x0000000000007941 */ /* 0x000fea0003800200 */
.L_x_12:
[----:B------:R-:W-:Y:S06]  /*04f0*/  BAR.SYNC.DEFER_BLOCKING 0x0 ;  /* 0x0000000000007b1d */ /* 0x000fec0000010000 */
[----:B------:R-:W-:Y:S04]  /*0500*/  BSSY.RECONVERGENT B0, `(.L_x_14) ;  /* 0x0000006000007945 */ /* 0x000fe80003800200 */
[----:B------:R-:W-:Y:S05]  /*0510*/  @P3 BRA `(.L_x_15) ;  /* 0x0000000000103947 */ /* 0x000fea0003800000 */
[----:B------:R-:W5:Y:S04]  /*0520*/  LDG.E R6, desc[UR4][R4.64+0x10] ;  /* 0x0000100404067981 */ /* 0x000f68000c1e1900 */
[----:B-1234-:R-:W5:Y:S02]  /*0530*/  LDG.E R9, desc[UR4][R4.64] ;  /* 0x0000000404097981 */ /* 0x01ef64000c1e1900 */
[----:B-----5:R-:W-:-:S05]  /*0540*/  FADD R9, R6, R9 ;  /* 0x0000000906097221 */ /* 0x020fca0000000000 */
[----:B------:R1:W-:Y:S02]  /*0550*/  STG.E desc[UR4][R4.64], R9 ;  /* 0x0000000904007986 */ /* 0x0003e4000c101904 */
.L_x_15:
[----:B------:R-:W-:Y:S05]  /*0560*/  BSYNC.RECONVERGENT B0 ;  /* 0x0000000000007941 */ /* 0x000fea0003800200 */
.L_x_14:
[----:B------:R-:W-:Y:S06]  /*0570*/  BAR.SYNC.DEFER_BLOCKING 0x0 ;  /* 0x0000000000007b1d */ /* 0x000fec0000010000 */
[----:B------:R-:W-:Y:S04]  /*0580*/  BSSY.RECONVERGENT B0, `(.L_x_16) ;  /* 0x0000006000007945 */ /* 0x000fe80003800200 */
[----:B------:R-:W-:Y:S05]  /*0590*/  @P4 BRA `(.L_x_17) ;  /* 0x0000000000104947 */ /* 0x000fea0003800000 */
[----:B------:R-:W5:Y:S04]  /*05a0*/  LDG.E R6, desc[UR4][R4.64+0x8] ;  /* 0x0000080404067981 */ /* 0x000f68000c1e1900 */
[----:B-1234-:R-:W5:Y:S02]  /*05b0*/  LDG.E R9, desc[UR4][R4.64] ;  /* 0x0000000404097981 */ /* 0x01ef64000c1e1900 */
[----:B-----5:R-:W-:-:S05]  /*05c0*/  FADD R9, R6, R9 ;  /* 0x0000000906097221 */ /* 0x020fca0000000000 */
[----:B------:R1:W-:Y:S02]  /*05d0*/  STG.E desc[UR4][R4.64], R9 ;  /* 0x0000000904007986 */ /* 0x0003e4000c101904 */
.L_x_17:
[----:B------:R-:W-:Y:S05]  /*05e0*/  BSYNC.RECONVERGENT B0 ;  /* 0x0000000000007941 */ /* 0x000fea0003800200 */
.L_x_16:
[----:B------:R-:W-:Y:S06]  /*05f0*/  BAR.SYNC.DEFER_BLOCKING 0x0 ;  /* 0x0000000000007b1d */ /* 0x000fec0000010000 */
[----:B------:R-:W-:Y:S04]  /*0600*/  BSSY.RECONVERGENT B0, `(.L_x_18) ;  /* 0x0000006000007945 */ /* 0x000fe80003800200 */
[----:B------:R-:W-:Y:S05]  /*0610*/  @P5 BRA `(.L_x_19) ;  /* 0x0000000000105947 */ /* 0x000fea0003800000 */
[----:B------:R-:W5:Y:S04]  /*0620*/  LDG.E R6, desc[UR4][R4.64+0x4] ;  /* 0x0000040404067981 */ /* 0x000f68000c1e1900 */
[----:B-1234-:R-:W5:Y:S02]  /*0630*/  LDG.E R9, desc[UR4][R4.64] ;  /* 0x0000000404097981 */ /* 0x01ef64000c1e1900 */
[----:B-----5:R-:W-:-:S05]  /*0640*/  FADD R9, R6, R9 ;  /* 0x0000000906097221 */ /* 0x020fca0000000000 */
[----:B------:R1:W-:Y:S02]  /*0650*/  STG.E desc[UR4][R4.64], R9 ;  /* 0x0000000904007986 */ /* 0x0003e4000c101904 */
.L_x_19:
[----:B------:R-:W-:Y:S05]  /*0660*/  BSYNC.RECONVERGENT B0 ;  /* 0x0000000000007941 */ /* 0x000fea0003800200 */
.L_x_18:
[----:B------:R-:W-:Y:S06]  /*0670*/  BAR.SYNC.DEFER_BLOCKING 0x0 ;  /* 0x0000000000007b1d */ /* 0x000fec0000010000 */
[----:B------:R-:W-:Y:S05]  /*0680*/  @P5 EXIT ;  /* 0x000000000000594d */ /* 0x000fea0003800000 */
[----:B------:R-:W-:Y:S01]  /*0690*/  IMAD.WIDE.U32 R2, R7, 0x4, R2 ;  /* 0x0000000407027825 */ /* 0x000fe200078e0002 */
[----:B01234-:R-:W0:Y:S05]  /*06a0*/  LDC.64 R4, c[0x0][0x388] ;  /* 0x0000e200ff047b82 */ /* 0x01fe2a0000000a00 */
[----:B------:R-:W2:Y:S01]  /*06b0*/  LDG.E R3, desc[UR4][R2.64] ;  /* 0x0000000402037981 */ /* 0x000ea2000c1e1900 */
[----:B0-----:R-:W-:-:S05]  /*06c0*/  IMAD.WIDE.U32 R4, R0, 0x4, R4 ;  /* 0x0000000400047825 */ /* 0x001fca00078e0004 */
[----:B--2---:R-:W-:Y:S01]  /*06d0*/  STG.E desc[UR4][R4.64], R3 ;  /* 0x0000000304007986 */ /* 0x004fe2000c101904 */
[----:B------:R-:W-:Y:S05]  /*06e0*/  EXIT ;  /* 0x000000000000794d */ /* 0x000fea0003800000 */
.L_x_20:
[----:B------:R-:W-:-:S00]  /*06f0*/  BRA `(.L_x_20) ;  /* 0xfffffffc00fc7947 */ /* 0x000fc0000383ffff */
[----:B------:R-:W-:-:S00]  /*0700*/  NOP ;  /* 0x0000000000007918 */ /* 0x000fc00000000000 */
[----:B------:R-:W-:-:S00]  /*0710*/  NOP ;  /* 0x0000000000007918 */ /* 0x000fc00000000000 */
[----:B------:R-:W-:-:S00]  /*0720*/  NOP ;  /* 0x0000000000007918 */ /* 0x000fc00000000000 */
[----:B------:R-:W-:-:S00]  /*0730*/  NOP ;  /* 0x0000000000007918 */ /* 0x000fc00000000000 */
[----:B------:R-:W-:-:S00]  /*0740*/  NOP ;  /* 0x0000000000007918 */ /* 0x000fc00000000000 */
[----:B------:R-:W-:-:S00]  /*0750*/  NOP ;  /* 0x0000000000007918 */ /* 0x000fc00000000000 */
[----:B------:R-:W-:-:S00]  /*0760*/  NOP ;  /* 0x0000000000007918 */ /* 0x000fc00000000000 */
[----:B------:R-:W-:-:S00]  /*0770*/  NOP ;  /* 0x0000000000007918 */ /* 0x000fc00000000000 */
.L_x_21:


//--------------------- .nv.shared.reserved.0     --------------------------
	.section	.nv.shared.reserved.0,"aw",@nobits
	.weak		__nv_reservedSMEM_offset_0_alias
	.size		__nv_reservedSMEM_offset_0_alias, 0, 64
	.other		__nv_reservedSMEM_offset_0_alias,@"STO_CUDA_RESERVED_SHARED STV_DEFAULT"
__nv_reservedSMEM_offset_0_alias:
	.zero		0
	.zero		64


//--------------------- .nv.constant0._Z9reductionPfS_i --------------------------
	.section	.nv.constant0._Z9reductionPfS_i,"a",@progbits
	.sectionflags	@""
	.align	4
.nv.constant0._Z9reductionPfS_i:
	.zero		916


//--------------------- SYMBOLS --------------------------

	.type		.nv.reservedSmem.offset0,@object
	.size		.nv.reservedSmem.offset0,0x4
